	.headerflags	@"EF_CUDA_TEXMODE_UNIFIED EF_CUDA_64BIT_ADDRESS EF_CUDA_ACCELERATORS EF_CUDA_SM90 EF_CUDA_VIRTUAL_SM(EF_CUDA_SM90)"
	.elftype	@"ET_EXEC"


//--------------------- .nv.info                  --------------------------
	.section	.nv.info,"",@"SHT_CUDA_INFO"
	.align	4


	//----- nvinfo : EIATTR_REGCOUNT
	.align		4
        /*0000*/ 	.byte	0x04, 0x2f
        /*0002*/ 	.short	(.L_3 - .L_2)
	.align		4
.L_2:
        /*0004*/ 	.word	index@(triton_poi_fused__native_batch_norm_legit_no_training_add_convolution_relu_21)
        /*0008*/ 	.word	0x00000018


	//----- nvinfo : EIATTR_MIN_STACK_SIZE
	.align		4
.L_3:
        /*000c*/ 	.byte	0x04, 0x12
        /*000e*/ 	.short	(.L_5 - .L_4)
	.align		4
.L_4:
        /*0010*/ 	.word	index@(triton_poi_fused__native_batch_norm_legit_no_training_add_convolution_relu_21)
        /*0014*/ 	.word	0x00000000


	//----- nvinfo : EIATTR_FRAME_SIZE
	.align		4
.L_5:
        /*0018*/ 	.byte	0x04, 0x11
        /*001a*/ 	.short	(.L_7 - .L_6)
	.align		4
.L_6:
        /*001c*/ 	.word	index@(triton_poi_fused__native_batch_norm_legit_no_training_add_convolution_relu_21)
        /*0020*/ 	.word	0x00000000


	//----- nvinfo : EIATTR_MIN_STACK_SIZE
	.align		4
.L_7:
        /*0024*/ 	.byte	0x04, 0x12
        /*0026*/ 	.short	(.L_9 - .L_8)
	.align		4
.L_8:
        /*0028*/ 	.word	index@(triton_poi_fused__native_batch_norm_legit_no_training_add_convolution_relu_21)
        /*002c*/ 	.word	0x00000000
.L_9:


//--------------------- .nv.info.triton_poi_fused__native_batch_norm_legit_no_training_add_convolution_relu_21 --------------------------
	.section	.nv.info.triton_poi_fused__native_batch_norm_legit_no_training_add_convolution_relu_21,"",@"SHT_CUDA_INFO"
	.sectionflags	@""
	.align	4


	//----- nvinfo : EIATTR_CUDA_API_VERSION
	.align		4
        /*0000*/ 	.byte	0x04, 0x37
        /*0002*/ 	.short	(.L_11 - .L_10)
.L_10:
        /*0004*/ 	.word	0x0000007c


	//----- nvinfo : EIATTR_KPARAM_INFO
	.align		4
.L_11:
        /*0008*/ 	.byte	0x04, 0x17
        /*000a*/ 	.short	(.L_13 - .L_12)
.L_12:
        /*000c*/ 	.word	0x00000000
        /*0010*/ 	.short	0x0007
        /*0012*/ 	.short	0x0038
        /*0014*/ 	.byte	0x00, 0xf0, 0x11, 0x00


	//----- nvinfo : EIATTR_KPARAM_INFO
	.align		4
.L_13:
        /*0018*/ 	.byte	0x04, 0x17
        /*001a*/ 	.short	(.L_15 - .L_14)
.L_14:
        /*001c*/ 	.word	0x00000000
        /*0020*/ 	.short	0x0006
        /*0022*/ 	.short	0x0030
        /*0024*/ 	.byte	0x00, 0xf4, 0x21, 0x00


	//----- nvinfo : EIATTR_KPARAM_INFO
	.align		4
.L_15:
        /*0028*/ 	.byte	0x04, 0x17
        /*002a*/ 	.short	(.L_17 - .L_16)
.L_16:
        /*002c*/ 	.word	0x00000000
        /*0030*/ 	.short	0x0005
        /*0032*/ 	.short	0x0028
        /*0034*/ 	.byte	0x00, 0xf4, 0x21, 0x00


	//----- nvinfo : EIATTR_KPARAM_INFO
	.align		4
.L_17:
        /*0038*/ 	.byte	0x04, 0x17
        /*003a*/ 	.short	(.L_19 - .L_18)
.L_18:
        /*003c*/ 	.word	0x00000000
        /*0040*/ 	.short	0x0004
        /*0042*/ 	.short	0x0020
        /*0044*/ 	.byte	0x00, 0xf4, 0x21, 0x00


	//----- nvinfo : EIATTR_KPARAM_INFO
	.align		4
.L_19:
        /*0048*/ 	.byte	0x04, 0x17
        /*004a*/ 	.short	(.L_21 - .L_20)
.L_20:
        /*004c*/ 	.word	0x00000000
        /*0050*/ 	.short	0x0003
        /*0052*/ 	.short	0x0018
        /*0054*/ 	.byte	0x00, 0xf4, 0x21, 0x00


	//----- nvinfo : EIATTR_KPARAM_INFO
	.align		4
.L_21:
        /*0058*/ 	.byte	0x04, 0x17
        /*005a*/ 	.short	(.L_23 - .L_22)
.L_22:
        /*005c*/ 	.word	0x00000000
        /*0060*/ 	.short	0x0002
        /*0062*/ 	.short	0x0010
        /*0064*/ 	.byte	0x00, 0xf4, 0x21, 0x00


	//----- nvinfo : EIATTR_KPARAM_INFO
	.align		4
.L_23:
        /*0068*/ 	.byte	0x04, 0x17
        /*006a*/ 	.short	(.L_25 - .L_24)
.L_24:
        /*006c*/ 	.word	0x00000000
        /*0070*/ 	.short	0x0001
        /*0072*/ 	.short	0x0008
        /*0074*/ 	.byte	0x00, 0xf4, 0x21, 0x00


	//----- nvinfo : EIATTR_KPARAM_INFO
	.align		4
.L_25:
        /*0078*/ 	.byte	0x04, 0x17
        /*007a*/ 	.short	(.L_27 - .L_26)
.L_26:
        /*007c*/ 	.word	0x00000000
        /*0080*/ 	.short	0x0000
        /*0082*/ 	.short	0x0000
        /*0084*/ 	.byte	0x00, 0xf4, 0x21, 0x00


	//----- nvinfo : EIATTR_SPARSE_MMA_MASK
	.align		4
.L_27:
        /*0088*/ 	.byte	0x03, 0x50
        /*008a*/ 	.short	0x0000


	//----- nvinfo : EIATTR_MAXREG_COUNT
	.align		4
        /*008c*/ 	.byte	0x03, 0x1b
        /*008e*/ 	.short	0x00ff


	//----- nvinfo : EIATTR_EXIT_INSTR_OFFSETS
	.align		4
        /*0090*/ 	.byte	0x04, 0x1c
        /*0092*/ 	.short	(.L_29 - .L_28)


	//   ....[0]....
.L_28:
        /*0094*/ 	.word	0x000004c0


	//----- nvinfo : EIATTR_REQNTID
	.align		4
.L_29:
        /*0098*/ 	.byte	0x04, 0x10
        /*009a*/ 	.short	(.L_31 - .L_30)
.L_30:
        /*009c*/ 	.word	0x00000080
        /*00a0*/ 	.word	0x00000001
        /*00a4*/ 	.word	0x00000001


	//----- nvinfo : EIATTR_CBANK_PARAM_SIZE
	.align		4
.L_31:
        /*00a8*/ 	.byte	0x03, 0x19
        /*00aa*/ 	.short	0x003c


	//----- nvinfo : EIATTR_PARAM_CBANK
	.align		4
        /*00ac*/ 	.byte	0x04, 0x0a
        /*00ae*/ 	.short	(.L_33 - .L_32)
	.align		4
.L_32:
        /*00b0*/ 	.word	index@(.nv.constant0.triton_poi_fused__native_batch_norm_legit_no_training_add_convolution_relu_21)
        /*00b4*/ 	.short	0x0210
        /*00b6*/ 	.short	0x003c


	//----- nvinfo : EIATTR_SW_WAR
	.align		4
.L_33:
        /*00b8*/ 	.byte	0x04, 0x36
        /*00ba*/ 	.short	(.L_35 - .L_34)
.L_34:
        /*00bc*/ 	.word	0x00000008
.L_35:


//--------------------- .nv.callgraph             --------------------------
	.section	.nv.callgraph,"",@"SHT_CUDA_CALLGRAPH"
	.align	4
	.sectionentsize	8
	.align		4
        /*0000*/ 	.word	0x00000000
	.align		4
        /*0004*/ 	.word	0xffffffff
	.align		4
        /*0008*/ 	.word	0x00000000
	.align		4
        /*000c*/ 	.word	0xfffffffe
	.align		4
        /*0010*/ 	.word	0x00000000
	.align		4
        /*0014*/ 	.word	0xfffffffd
	.align		4
        /*0018*/ 	.word	0x00000000
	.align		4
        /*001c*/ 	.word	0xfffffffc


//--------------------- .nv.constant4             --------------------------
	.section	.nv.constant4,"a",@progbits
	.align	8
	.align		8
.nv.constant4:
        /*0000*/ 	.dword	_$_str
	.align		8
        /*0008*/ 	.dword	_$_str_$_2


//--------------------- .text.triton_poi_fused__native_batch_norm_legit_no_training_add_convolution_relu_21 --------------------------
	.section	.text.triton_poi_fused__native_batch_norm_legit_no_training_add_convolution_relu_21,"ax",@progbits
	.align	128
        .global         triton_poi_fused__native_batch_norm_legit_no_training_add_convolution_relu_21
        .type           triton_poi_fused__native_batch_norm_legit_no_training_add_convolution_relu_21,@function
        .size           triton_poi_fused__native_batch_norm_legit_no_training_add_convolution_relu_21,(.L_x_1 - triton_poi_fused__native_batch_norm_legit_no_training_add_convolution_relu_21)
        .other          triton_poi_fused__native_batch_norm_legit_no_training_add_convolution_relu_21,@"STO_CUDA_ENTRY STV_DEFAULT"
triton_poi_fused__native_batch_norm_legit_no_training_add_convolution_relu_21:
.text.triton_poi_fused__native_batch_norm_legit_no_training_add_convolution_relu_21:
[----:B------:R-:W-:Y:S01]  /*0000*/  LDC R1, c[0x0][0x28] ;  /* 0x00000a00ff017b82 */ /* 0x000fe20000000800 */
[----:B------:R-:W1:Y:S07]  /*0010*/  S2R R0, SR_TID.X ;  /* 0x0000000000007919 */ /* 0x000e6e0000002100 */
[----:B------:R-:W2:Y:S01]  /*0020*/  LDC.64 R20, c[0x0][0x228] ;  /* 0x00008a00ff147b82 */ /* 0x000ea20000000a00 */
[----:B------:R-:W-:Y:S01]  /*0030*/  ULDC.64 UR4, c[0x0][0x208] ;  /* 0x0000820000047ab9 */ /* 0x000fe20000000a00 */
[----:B------:R-:W3:Y:S06]  /*0040*/  S2R R5, SR_CTAID.X ;  /* 0x0000000000057919 */ /* 0x000eec0000002500 */
[----:B------:R-:W4:Y:S08]  /*0050*/  LDC.64 R16, c[0x0][0x218] ;  /* 0x00008600ff107b82 */ /* 0x000f300000000a00 */
[----:B------:R-:W5:Y:S08]  /*0060*/  LDC.64 R18, c[0x0][0x220] ;  /* 0x00008800ff127b82 */ /* 0x000f700000000a00 */
[----:B------:R-:W4:Y:S01]  /*0070*/  LDC.64 R12, c[0x0][0x230] ;  /* 0x00008c00ff0c7b82 */ /* 0x000f220000000a00 */
[----:B-1----:R-:W-:-:S07]  /*0080*/  SHF.L.U32 R0, R0, 0x2, RZ ;  /* 0x0000000200007819 */ /* 0x002fce00000006ff */
[----:B------:R-:W1:Y:S01]  /*0090*/  LDC.64 R8, c[0x0][0x238] ;  /* 0x00008e00ff087b82 */ /* 0x000e620000000a00 */
[----:B---3--:R-:W-:Y:S02]  /*00a0*/  SHF.R.S32.HI R3, RZ, 0x16, R5 ;  /* 0x00000016ff037819 */ /* 0x008fe40000011405 */
[----:B------:R-:W-:Y:S02]  /*00b0*/  LOP3.LUT R0, R0, 0x1fc, RZ, 0xc0, !PT ;  /* 0x000001fc00007812 */ /* 0x000fe400078ec0ff */
[----:B------:R-:W-:Y:S02]  /*00c0*/  SGXT R3, R3, 0x1 ;  /* 0x000000010303781a */ /* 0x000fe40000000200 */
[----:B------:R-:W-:-:S04]  /*00d0*/  LEA R0, R5, R0, 0x9 ;  /* 0x0000000005007211 */ /* 0x000fc800078e48ff */
[----:B------:R-:W-:-:S04]  /*00e0*/  LEA.HI R3, R3, R0, RZ, 0x4 ;  /* 0x0000000003037211 */ /* 0x000fc800078f20ff */
[--C-:B------:R-:W-:Y:S02]  /*00f0*/  SHF.R.S32.HI R15, RZ, 0x4, R3.reuse ;  /* 0x00000004ff0f7819 */ /* 0x100fe40000011403 */
[----:B------:R-:W-:-:S04]  /*0100*/  SHF.R.S32.HI R2, RZ, 0x1f, R3 ;  /* 0x0000001fff027819 */ /* 0x000fc80000011403 */
[----:B------:R-:W-:-:S04]  /*0110*/  LEA.HI R2, R2, R15, RZ, 0xa ;  /* 0x0000000f02027211 */ /* 0x000fc800078f50ff */
[----:B------:R-:W-:-:S04]  /*0120*/  LOP3.LUT R2, R2, 0xfffffc00, RZ, 0xc0, !PT ;  /* 0xfffffc0002027812 */ /* 0x000fc800078ec0ff */
[----:B------:R-:W-:Y:S02]  /*0130*/  IADD3 R15, R15, -R2, RZ ;  /* 0x800000020f0f7210 */ /* 0x000fe40007ffe0ff */
[----:B------:R-:W3:Y:S03]  /*0140*/  LDC.64 R2, c[0x0][0x210] ;  /* 0x00008400ff027b82 */ /* 0x000ee60000000a00 */
[----:B--2---:R-:W-:-:S05]  /*0150*/  IMAD.WIDE R20, R15, 0x4, R20 ;  /* 0x000000040f147825 */ /* 0x004fca00078e0214 */
[----:B------:R2:W2:Y:S01]  /*0160*/  LDG.E.EL R10, desc[UR4][R20.64] ;  /* 0x00000004140a7981 */ /* 0x0004a2000c2e1900 */
[----:B----4-:R-:W-:-:S04]  /*0170*/  IMAD.WIDE R16, R15, 0x4, R16 ;  /* 0x000000040f107825 */ /* 0x010fc800078e0210 */
[----:B-----5:R-:W-:Y:S01]  /*0180*/  IMAD.WIDE R18, R15, 0x4, R18 ;  /* 0x000000040f127825 */ /* 0x020fe200078e0212 */
[----:B------:R4:W5:Y:S04]  /*0190*/  LDG.E.EL R11, desc[UR4][R16.64] ;  /* 0x00000004100b7981 */ /* 0x000968000c2e1900 */
[----:B------:R-:W5:Y:S01]  /*01a0*/  LDG.E.EL R14, desc[UR4][R18.64] ;  /* 0x00000004120e7981 */ /* 0x000f62000c2e1900 */
[----:B---3--:R-:W-:-:S05]  /*01b0*/  IMAD.WIDE R2, R0, 0x4, R2 ;  /* 0x0000000400027825 */ /* 0x008fca00078e0202 */
[----:B------:R-:W5:Y:S01]  /*01c0*/  LDG.E.128 R4, desc[UR4][R2.64] ;  /* 0x0000000402047981 */ /* 0x000f62000c1e1d00 */
[----:B0-2---:R-:W-:-:S04]  /*01d0*/  IMAD.WIDE R20, R15, 0x4, R12 ;  /* 0x000000040f147825 */ /* 0x005fc800078e020c */
[----:B-1----:R-:W-:Y:S01]  /*01e0*/  IMAD.WIDE R8, R15, 0x4, R8 ;  /* 0x000000040f087825 */ /* 0x002fe200078e0208 */
[----:B------:R-:W2:Y:S04]  /*01f0*/  LDG.E.EL R12, desc[UR4][R20.64] ;  /* 0x00000004140c7981 */ /* 0x000ea8000c2e1900 */
[----:B------:R0:W2:Y:S01]  /*0200*/  LDG.E.EL R13, desc[UR4][R8.64] ;  /* 0x00000004080d7981 */ /* 0x0000a2000c2e1900 */
[----:B----4-:R-:W-:Y:S01]  /*0210*/  HFMA2.MMA R16, -RZ, RZ, 1.625, 0 ;  /* 0x3e800000ff107435 */ /* 0x010fe200000001ff */
[----:B0-----:R-:W0:Y:S01]  /*0220*/  LDC.64 R8, c[0x0][0x240] ;  /* 0x00009000ff087b82 */ /* 0x001e220000000a00 */
[----:B------:R-:W-:-:S04]  /*0230*/  FADD R10, R10, 9.9999997473787516356e-06 ;  /* 0x3727c5ac0a0a7421 */ /* 0x000fc80000000000 */
[----:B------:R-:W1:Y:S02]  /*0240*/  MUFU.SQRT R15, R10 ;  /* 0x0000000a000f7308 */ /* 0x000e640000002000 */
[C---:B-1----:R-:W-:Y:S02]  /*0250*/  FSETP.GT.AND P0, PT, R15.reuse, 8.50705917302346158658e+37, PT ;  /* 0x7e8000000f00780b */ /* 0x042fe40003f04000 */
[----:B------:R-:W-:-:S11]  /*0260*/  FSETP.GEU.AND P1, PT, R15, 1.175494350822287508e-38, PT ;  /* 0x008000000f00780b */ /* 0x000fd60003f2e000 */
[----:B------:R-:W-:-:S04]  /*0270*/  @P0 FMUL R15, R15, 0.25 ;  /* 0x3e8000000f0f0820 */ /* 0x000fc80000400000 */
[----:B------:R-:W-:-:S06]  /*0280*/  @!P1 FMUL R15, R15, 16777216 ;  /* 0x4b8000000f0f9820 */ /* 0x000fcc0000400000 */
[----:B------:R-:W1:Y:S01]  /*0290*/  MUFU.RCP R15, R15 ;  /* 0x0000000f000f7308 */ /* 0x000e620000001000 */
[----:B------:R-:W-:Y:S01]  /*02a0*/  FSEL R16, R16, 1, P0 ;  /* 0x3f80000010107808 */ /* 0x000fe20000000000 */
[--C-:B-----5:R-:W-:Y:S01]  /*02b0*/  FADD R5, R5, R11.reuse ;  /* 0x0000000b05057221 */ /* 0x120fe20000000000 */
[--C-:B------:R-:W-:Y:S01]  /*02c0*/  FADD R4, R4, R11.reuse ;  /* 0x0000000b04047221 */ /* 0x100fe20000000000 */
[--C-:B------:R-:W-:Y:S02]  /*02d0*/  FADD R6, R6, R11.reuse ;  /* 0x0000000b06067221 */ /* 0x100fe40000000000 */
[----:B------:R-:W-:Y:S01]  /*02e0*/  @!P1 FMUL R16, R16, 16777216 ;  /* 0x4b80000010109820 */ /* 0x000fe20000400000 */
[----:B------:R-:W-:Y:S01]  /*02f0*/  FADD R7, R7, R11 ;  /* 0x0000000b07077221 */ /* 0x000fe20000000000 */
[C---:B------:R-:W-:Y:S01]  /*0300*/  FADD R17, -R14.reuse, R5 ;  /* 0x000000050e117221 */ /* 0x040fe20000000100 */
[C---:B------:R-:W-:Y:S02]  /*0310*/  FADD R11, -R14.reuse, R4 ;  /* 0x000000040e0b7221 */ /* 0x040fe40000000100 */
[C---:B------:R-:W-:Y:S01]  /*0320*/  FADD R19, -R14.reuse, R7 ;  /* 0x000000070e137221 */ /* 0x040fe20000000100 */
[----:B-1----:R-:W-:Y:S01]  /*0330*/  FMUL R16, R15, R16 ;  /* 0x000000100f107220 */ /* 0x002fe20000400000 */
[----:B------:R-:W-:-:S03]  /*0340*/  FADD R15, -R14, R6 ;  /* 0x000000060e0f7221 */ /* 0x000fc60000000100 */
[C---:B------:R-:W-:Y:S01]  /*0350*/  FMUL R17, R16.reuse, R17 ;  /* 0x0000001110117220 */ /* 0x040fe20000400000 */
[C---:B------:R-:W-:Y:S01]  /*0360*/  FMUL R14, R16.reuse, R11 ;  /* 0x0000000b100e7220 */ /* 0x040fe20000400000 */
[C---:B------:R-:W-:Y:S01]  /*0370*/  FMUL R10, R16.reuse, R15 ;  /* 0x0000000f100a7220 */ /* 0x040fe20000400000 */
[----:B------:R-:W-:Y:S01]  /*0380*/  FMUL R16, R16, R19 ;  /* 0x0000001310107220 */ /* 0x000fe20000400000 */
[C-C-:B--2---:R-:W-:Y:S01]  /*0390*/  FFMA R17, R12.reuse, R17, R13.reuse ;  /* 0x000000110c117223 */ /* 0x144fe2000000000d */
[C-C-:B------:R-:W-:Y:S01]  /*03a0*/  FFMA R14, R12.reuse, R14, R13.reuse ;  /* 0x0000000e0c0e7223 */ /* 0x140fe2000000000d */
[C-C-:B------:R-:W-:Y:S01]  /*03b0*/  FFMA R10, R12.reuse, R10, R13.reuse ;  /* 0x0000000a0c0a7223 */ /* 0x140fe2000000000d */
[----:B------:R-:W-:Y:S02]  /*03c0*/  FFMA R16, R12, R16, R13 ;  /* 0x000000100c107223 */ /* 0x000fe4000000000d */
[----:B------:R-:W-:Y:S02]  /*03d0*/  FSETP.GEU.AND P2, PT, R17, RZ, PT ;  /* 0x000000ff1100720b */ /* 0x000fe40003f4e000 */
[----:B------:R-:W-:-:S02]  /*03e0*/  FSETP.GEU.AND P3, PT, R14, RZ, PT ;  /* 0x000000ff0e00720b */ /* 0x000fc40003f6e000 */
[----:B------:R-:W-:Y:S02]  /*03f0*/  FSETP.GEU.AND P1, PT, R10, RZ, PT ;  /* 0x000000ff0a00720b */ /* 0x000fe40003f2e000 */
[----:B------:R-:W-:Y:S02]  /*0400*/  FSETP.GEU.AND P0, PT, R16, RZ, PT ;  /* 0x000000ff1000720b */ /* 0x000fe40003f0e000 */
[----:B------:R-:W-:Y:S02]  /*0410*/  FSEL R17, R17, RZ, P2 ;  /* 0x000000ff11117208 */ /* 0x000fe40001000000 */
[----:B------:R-:W-:Y:S02]  /*0420*/  FSEL R14, R14, RZ, P3 ;  /* 0x000000ff0e0e7208 */ /* 0x000fe40001800000 */
[----:B------:R-:W-:Y:S02]  /*0430*/  FSEL R10, R10, RZ, P1 ;  /* 0x000000ff0a0a7208 */ /* 0x000fe40000800000 */
[----:B------:R-:W-:Y:S01]  /*0440*/  FSEL R11, R16, RZ, P0 ;  /* 0x000000ff100b7208 */ /* 0x000fe20000000000 */
[----:B0-----:R-:W-:-:S04]  /*0450*/  IMAD.WIDE R12, R0, 0x4, R8 ;  /* 0x00000004000c7825 */ /* 0x001fc800078e0208 */
[----:B------:R-:W-:Y:S01]  /*0460*/  FADD R9, R17, R17 ;  /* 0x0000001111097221 */ /* 0x000fe20000000000 */
[----:B------:R-:W-:Y:S01]  /*0470*/  FADD R8, R14, R14 ;  /* 0x0000000e0e087221 */ /* 0x000fe20000000000 */
[----:B------:R-:W-:Y:S01]  /*0480*/  FADD R10, R10, R10 ;  /* 0x0000000a0a0a7221 */ /* 0x000fe20000000000 */
[----:B------:R-:W-:Y:S01]  /*0490*/  FADD R11, R11, R11 ;  /* 0x0000000b0b0b7221 */ /* 0x000fe20000000000 */
[----:B------:R-:W-:Y:S04]  /*04a0*/  STG.E.128 desc[UR4][R2.64], R4 ;  /* 0x0000000402007986 */ /* 0x000fe8000c101d04 */
[----:B------:R-:W-:Y:S01]  /*04b0*/  STG.E.128 desc[UR4][R12.64], R8 ;  /* 0x000000080c007986 */ /* 0x000fe2000c101d04 */
[----:B------:R-:W-:Y:S05]  /*04c0*/  EXIT ;  /* 0x000000000000794d */ /* 0x000fea0003800000 */
.L_x_0:
[----:B------:R-:W-:-:S00]  /*04d0*/  BRA `(.L_x_0) ;  /* 0xfffffffc00fc7947 */ /* 0x000fc0000383ffff */
[----:B------:R-:W-:-:S00]  /*04e0*/  NOP ;  /* 0x0000000000007918 */ /* 0x000fc00000000000 */
        /* <DEDUP_REMOVED lines=9> */
.L_x_1:


//--------------------- .nv.global.init           --------------------------
	.section	.nv.global.init,"aw",@progbits
.nv.global.init:
	.type		_$_str,@object
	.size		_$_str,(_$_str_$_2 - _$_str)
_$_str:
        /*0000*/ 	.byte	0x5f, 0x5f, 0x43, 0x55, 0x44, 0x41, 0x5f, 0x46, 0x54, 0x5a, 0x00
	.type		_$_str_$_2,@object
	.size		_$_str_$_2,(.L_1 - _$_str_$_2)
_$_str_$_2:
        /*000b*/ 	.byte	0x5f, 0x5f, 0x43, 0x55, 0x44, 0x41, 0x5f, 0x50, 0x52, 0x45, 0x43, 0x5f, 0x53, 0x51, 0x52, 0x54
        /*001b*/ 	.byte	0x00
.L_1:


//--------------------- .nv.constant0.triton_poi_fused__native_batch_norm_legit_no_training_add_convolution_relu_21 --------------------------
	.section	.nv.constant0.triton_poi_fused__native_batch_norm_legit_no_training_add_convolution_relu_21,"a",@progbits
	.sectionflags	@""
	.align	4
.nv.constant0.triton_poi_fused__native_batch_norm_legit_no_training_add_convolution_relu_21:
	.zero		588
